//
// Generated by NVIDIA NVVM Compiler
//
// Compiler Build ID: CL-36424714
// Cuda compilation tools, release 13.0, V13.0.88
// Based on NVVM 20.0.0
//

.version 9.0
.target sm_100
.address_size 64

	// .globl	_Z23exclusiveBlellochKernelIiEvPKT_mmbPS0_S3_
.extern .shared .align 16 .b8 temp[];

.visible .entry _Z23exclusiveBlellochKernelIiEvPKT_mmbPS0_S3_(
	.param .u64 .ptr .align 1 _Z23exclusiveBlellochKernelIiEvPKT_mmbPS0_S3__param_0,
	.param .u64 _Z23exclusiveBlellochKernelIiEvPKT_mmbPS0_S3__param_1,
	.param .u64 _Z23exclusiveBlellochKernelIiEvPKT_mmbPS0_S3__param_2,
	.param .u8 _Z23exclusiveBlellochKernelIiEvPKT_mmbPS0_S3__param_3,
	.param .u64 .ptr .align 1 _Z23exclusiveBlellochKernelIiEvPKT_mmbPS0_S3__param_4,
	.param .u64 .ptr .align 1 _Z23exclusiveBlellochKernelIiEvPKT_mmbPS0_S3__param_5
)
{
	.reg .pred 	%p<13>;
	.reg .b16 	%rs<2>;
	.reg .b32 	%r<65>;
	.reg .b64 	%rd<19>;

	ld.param.u64 	%rd9, [_Z23exclusiveBlellochKernelIiEvPKT_mmbPS0_S3__param_0];
	ld.param.u64 	%rd5, [_Z23exclusiveBlellochKernelIiEvPKT_mmbPS0_S3__param_1];
	ld.param.u64 	%rd6, [_Z23exclusiveBlellochKernelIiEvPKT_mmbPS0_S3__param_2];
	ld.param.s8 	%rs1, [_Z23exclusiveBlellochKernelIiEvPKT_mmbPS0_S3__param_3];
	ld.param.u64 	%rd7, [_Z23exclusiveBlellochKernelIiEvPKT_mmbPS0_S3__param_4];
	ld.param.u64 	%rd8, [_Z23exclusiveBlellochKernelIiEvPKT_mmbPS0_S3__param_5];
	cvta.to.global.u64 	%rd10, %rd9;
	mov.u32 	%r1, %tid.x;
	mov.u32 	%r2, %ctaid.x;
	mov.u32 	%r21, %ntid.x;
	mad.lo.s32 	%r22, %r2, %r21, %r1;
	shl.b32 	%r23, %r22, 1;
	cvt.u64.u32 	%rd1, %r23;
	setp.le.u64 	%p1, %rd6, %rd1;
	mul.wide.u32 	%rd11, %r23, 4;
	add.s64 	%rd2, %rd10, %rd11;
	mov.b32 	%r58, 0;
	@%p1 bra 	$L__BB0_2;
	ld.global.u32 	%r58, [%rd2];
$L__BB0_2:
	cvt.u32.u64 	%r25, %rd1;
	shl.b32 	%r26, %r1, 3;
	mov.u32 	%r27, temp;
	add.s32 	%r5, %r27, %r26;
	st.shared.u32 	[%r5], %r58;
	add.s32 	%r28, %r25, 1;
	cvt.u64.u32 	%rd3, %r28;
	setp.le.u64 	%p2, %rd6, %rd3;
	mov.b32 	%r59, 0;
	@%p2 bra 	$L__BB0_4;
	ld.global.u32 	%r59, [%rd2+4];
$L__BB0_4:
	shl.b32 	%r30, %r1, 1;
	or.b32  	%r8, %r30, 1;
	st.shared.u32 	[%r5+4], %r59;
	bar.sync 	0;
	shr.u64 	%rd12, %rd5, 1;
	cvt.u32.u64 	%r60, %rd12;
	setp.lt.s32 	%p3, %r60, 1;
	mov.b32 	%r62, 1;
	@%p3 bra 	$L__BB0_9;
	mov.b32 	%r62, 1;
$L__BB0_6:
	bar.sync 	0;
	setp.ge.u32 	%p4, %r1, %r60;
	@%p4 bra 	$L__BB0_8;
	mul.lo.s32 	%r32, %r62, %r8;
	shl.b32 	%r33, %r32, 2;
	add.s32 	%r35, %r27, %r33;
	ld.shared.u32 	%r36, [%r35+-4];
	shl.b32 	%r37, %r62, 2;
	add.s32 	%r38, %r35, %r37;
	ld.shared.u32 	%r39, [%r38+-4];
	add.s32 	%r40, %r39, %r36;
	st.shared.u32 	[%r38+-4], %r40;
$L__BB0_8:
	shl.b32 	%r62, %r62, 1;
	shr.u32 	%r13, %r60, 1;
	setp.gt.u32 	%p5, %r60, 1;
	mov.u32 	%r60, %r13;
	@%p5 bra 	$L__BB0_6;
$L__BB0_9:
	bar.sync 	0;
	setp.ne.s32 	%p6, %r1, 0;
	@%p6 bra 	$L__BB0_13;
	setp.eq.s16 	%p7, %rs1, 0;
	cvt.u32.u64 	%r41, %rd5;
	shl.b32 	%r42, %r41, 2;
	add.s32 	%r15, %r27, %r42;
	@%p7 bra 	$L__BB0_12;
	ld.shared.u32 	%r44, [%r15+-4];
	cvta.to.global.u64 	%rd13, %rd8;
	mul.wide.u32 	%rd14, %r2, 4;
	add.s64 	%rd15, %rd13, %rd14;
	st.global.u32 	[%rd15], %r44;
$L__BB0_12:
	mov.b32 	%r45, 0;
	st.shared.u32 	[%r15+-4], %r45;
$L__BB0_13:
	bar.sync 	0;
	setp.lt.u64 	%p8, %rd5, 2;
	@%p8 bra 	$L__BB0_18;
	mov.b32 	%r63, 1;
$L__BB0_15:
	shr.u32 	%r62, %r62, 1;
	bar.sync 	0;
	setp.ge.u32 	%p9, %r1, %r63;
	@%p9 bra 	$L__BB0_17;
	mul.lo.s32 	%r47, %r62, %r8;
	shl.b32 	%r48, %r47, 2;
	add.s32 	%r50, %r27, %r48;
	ld.shared.u32 	%r51, [%r50+-4];
	shl.b32 	%r52, %r62, 2;
	add.s32 	%r53, %r50, %r52;
	ld.shared.u32 	%r54, [%r53+-4];
	st.shared.u32 	[%r50+-4], %r54;
	add.s32 	%r55, %r54, %r51;
	st.shared.u32 	[%r53+-4], %r55;
$L__BB0_17:
	shl.b32 	%r63, %r63, 1;
	cvt.u64.u32 	%rd16, %r63;
	setp.gt.u64 	%p10, %rd5, %rd16;
	@%p10 bra 	$L__BB0_15;
$L__BB0_18:
	setp.le.u64 	%p11, %rd6, %rd1;
	bar.sync 	0;
	cvta.to.global.u64 	%rd17, %rd7;
	shl.b64 	%rd18, %rd1, 2;
	add.s64 	%rd4, %rd17, %rd18;
	@%p11 bra 	$L__BB0_20;
	ld.shared.u32 	%r56, [%r5];
	st.global.u32 	[%rd4], %r56;
$L__BB0_20:
	setp.le.u64 	%p12, %rd6, %rd3;
	@%p12 bra 	$L__BB0_22;
	ld.shared.u32 	%r57, [%r5+4];
	st.global.u32 	[%rd4+4], %r57;
$L__BB0_22:
	ret;

}
	// .globl	_Z16uniformAddKernelIiEvPT_mS1_S1_
.visible .entry _Z16uniformAddKernelIiEvPT_mS1_S1_(
	.param .u64 .ptr .align 1 _Z16uniformAddKernelIiEvPT_mS1_S1__param_0,
	.param .u64 _Z16uniformAddKernelIiEvPT_mS1_S1__param_1,
	.param .u64 .ptr .align 1 _Z16uniformAddKernelIiEvPT_mS1_S1__param_2,
	.param .u64 .ptr .align 1 _Z16uniformAddKernelIiEvPT_mS1_S1__param_3
)
{
	.reg .pred 	%p<2>;
	.reg .b32 	%r<8>;
	.reg .b64 	%rd<14>;

	ld.param.u64 	%rd2, [_Z16uniformAddKernelIiEvPT_mS1_S1__param_0];
	ld.param.u64 	%rd5, [_Z16uniformAddKernelIiEvPT_mS1_S1__param_1];
	ld.param.u64 	%rd3, [_Z16uniformAddKernelIiEvPT_mS1_S1__param_2];
	ld.param.u64 	%rd4, [_Z16uniformAddKernelIiEvPT_mS1_S1__param_3];
	mov.u32 	%r1, %ctaid.x;
	mov.u32 	%r2, %ntid.x;
	mov.u32 	%r3, %tid.x;
	mad.lo.s32 	%r4, %r1, %r2, %r3;
	cvt.u64.u32 	%rd1, %r4;
	setp.le.u64 	%p1, %rd5, %rd1;
	@%p1 bra 	$L__BB1_2;
	cvta.to.global.u64 	%rd6, %rd2;
	cvta.to.global.u64 	%rd7, %rd3;
	cvta.to.global.u64 	%rd8, %rd4;
	shl.b64 	%rd9, %rd1, 2;
	add.s64 	%rd10, %rd6, %rd9;
	ld.global.u32 	%r5, [%rd10];
	mul.wide.u32 	%rd11, %r1, 4;
	add.s64 	%rd12, %rd7, %rd11;
	ld.global.u32 	%r6, [%rd12];
	add.s32 	%r7, %r6, %r5;
	add.s64 	%rd13, %rd8, %rd9;
	st.global.u32 	[%rd13], %r7;
$L__BB1_2:
	ret;

}


// ===== COMPILED SASS (sm_100) =====

	.target	sm_100

	.elftype	@"ET_EXEC"


//--------------------- .note.nv.tkinfo           --------------------------
	.section	.note.nv.tkinfo,"",@"SHT_NOTE"
	.sectionflags	@"SHF_NOTE_NV_TKINFO"
	.tkinfo
        /*0018*/ 	.word	0x00000002
        /*0030*/ 	.string	""
        /*0030*/ 	.string	"ptxas"
        /*0030*/ 	.string	"Cuda compilation tools, release 13.0, V13.0.88"
        /*0030*/ 	.string	"Build cuda_13.0.r13.0/compiler.36424714_0"
        /*0030*/ 	.string	"-arch sm_100 -m 64 "



//--------------------- .note.nv.cuinfo           --------------------------
	.section	.note.nv.cuinfo,"",@"SHT_NOTE"
	.sectionflags	@"SHF_NOTE_NV_CUINFO"
        /*0018*/ 	.short	0x0002
        /*001a*/ 	.short	0x0064
        /*001c*/ 	.short	0x0082
	.zero		2


//--------------------- .nv.info                  --------------------------
	.section	.nv.info,"",@"SHT_CUDA_INFO"
	.align	4


	//----- nvinfo : EIATTR_REGCOUNT
	.align		4
        /*0000*/ 	.byte	0x04, 0x2f
        /*0002*/ 	.short	(.L_1 - .L_0)
	.align		4
.L_0:
        /*0004*/ 	.word	index@(_Z23exclusiveBlellochKernelIiEvPKT_mmbPS0_S3_)
        /*0008*/ 	.word	0x00000010


	//----- nvinfo : EIATTR_FRAME_SIZE
	.align		4
.L_1:
        /*000c*/ 	.byte	0x04, 0x11
        /*000e*/ 	.short	(.L_3 - .L_2)
	.align		4
.L_2:
        /*0010*/ 	.word	index@(_Z23exclusiveBlellochKernelIiEvPKT_mmbPS0_S3_)
        /*0014*/ 	.word	0x00000000


	//----- nvinfo : EIATTR_REGCOUNT
	.align		4
.L_3:
        /*0018*/ 	.byte	0x04, 0x2f
        /*001a*/ 	.short	(.L_5 - .L_4)
	.align		4
.L_4:
        /*001c*/ 	.word	index@(_Z16uniformAddKernelIiEvPT_mS1_S1_)
        /*0020*/ 	.word	0x0000000c


	//----- nvinfo : EIATTR_FRAME_SIZE
	.align		4
.L_5:
        /*0024*/ 	.byte	0x04, 0x11
        /*0026*/ 	.short	(.L_7 - .L_6)
	.align		4
.L_6:
        /*0028*/ 	.word	index@(_Z16uniformAddKernelIiEvPT_mS1_S1_)
        /*002c*/ 	.word	0x00000000


	//----- nvinfo : EIATTR_MIN_STACK_SIZE
	.align		4
.L_7:
        /*0030*/ 	.byte	0x04, 0x12
        /*0032*/ 	.short	(.L_9 - .L_8)
	.align		4
.L_8:
        /*0034*/ 	.word	index@(_Z16uniformAddKernelIiEvPT_mS1_S1_)
        /*0038*/ 	.word	0x00000000


	//----- nvinfo : EIATTR_MIN_STACK_SIZE
	.align		4
.L_9:
        /*003c*/ 	.byte	0x04, 0x12
        /*003e*/ 	.short	(.L_11 - .L_10)
	.align		4
.L_10:
        /*0040*/ 	.word	index@(_Z23exclusiveBlellochKernelIiEvPKT_mmbPS0_S3_)
        /*0044*/ 	.word	0x00000000
.L_11:


//--------------------- .nv.compat                --------------------------
	.section	.nv.compat,"",@"SHT_CUDA_COMPAT_INFO"
	.align	4
        /*0000*/ 	.byte	0x02, 0x09, 0x00, 0x00, 0x02, 0x02, 0x01, 0x00, 0x02, 0x05, 0x05, 0x00, 0x03, 0x07, 0x01, 0x01
        /*0010*/ 	.byte	0x02, 0x03, 0x00, 0x00, 0x02, 0x06, 0x01, 0x00, 0x04, 0x0b, 0x08, 0x00, 0x09, 0x00, 0x00, 0x00
        /*0020*/ 	.byte	0x00, 0x00, 0x00, 0x00


//--------------------- .nv.info._Z16uniformAddKernelIiEvPT_mS1_S1_ --------------------------
	.section	.nv.info._Z16uniformAddKernelIiEvPT_mS1_S1_,"",@"SHT_CUDA_INFO"
	.sectionflags	@""
	.align	4


	//----- nvinfo : EIATTR_CUDA_API_VERSION
	.align		4
        /*0000*/ 	.byte	0x04, 0x37
        /*0002*/ 	.short	(.L_13 - .L_12)
.L_12:
        /*0004*/ 	.word	0x00000082


	//----- nvinfo : EIATTR_KPARAM_INFO
	.align		4
.L_13:
        /*0008*/ 	.byte	0x04, 0x17
        /*000a*/ 	.short	(.L_15 - .L_14)
.L_14:
        /*000c*/ 	.word	0x00000000
        /*0010*/ 	.short	0x0003
        /*0012*/ 	.short	0x0018
        /*0014*/ 	.byte	0x00, 0xf5, 0x21, 0x00


	//----- nvinfo : EIATTR_KPARAM_INFO
	.align		4
.L_15:
        /*0018*/ 	.byte	0x04, 0x17
        /*001a*/ 	.short	(.L_17 - .L_16)
.L_16:
        /*001c*/ 	.word	0x00000000
        /*0020*/ 	.short	0x0002
        /*0022*/ 	.short	0x0010
        /*0024*/ 	.byte	0x00, 0xf5, 0x21, 0x00


	//----- nvinfo : EIATTR_KPARAM_INFO
	.align		4
.L_17:
        /*0028*/ 	.byte	0x04, 0x17
        /*002a*/ 	.short	(.L_19 - .L_18)
.L_18:
        /*002c*/ 	.word	0x00000000
        /*0030*/ 	.short	0x0001
        /*0032*/ 	.short	0x0008
        /*0034*/ 	.byte	0x00, 0xf0, 0x21, 0x00


	//----- nvinfo : EIATTR_KPARAM_INFO
	.align		4
.L_19:
        /*0038*/ 	.byte	0x04, 0x17
        /*003a*/ 	.short	(.L_21 - .L_20)
.L_20:
        /*003c*/ 	.word	0x00000000
        /*0040*/ 	.short	0x0000
        /*0042*/ 	.short	0x0000
        /*0044*/ 	.byte	0x00, 0xf5, 0x21, 0x00


	//----- nvinfo : EIATTR_SPARSE_MMA_MASK
	.align		4
.L_21:
        /*0048*/ 	.byte	0x03, 0x50
        /*004a*/ 	.short	0x0000


	//----- nvinfo : EIATTR_MAXREG_COUNT
	.align		4
        /*004c*/ 	.byte	0x03, 0x1b
        /*004e*/ 	.short	0x00ff


	//----- nvinfo : EIATTR_MERCURY_ISA_VERSION
	.align		4
        /*0050*/ 	.byte	0x03, 0x5f
        /*0052*/ 	.short	0x0101


	//----- nvinfo : EIATTR_VRC_CTA_INIT_COUNT
	.align		4
        /*0054*/ 	.byte	0x02, 0x4a
	.zero		1
	.zero		1


	//----- nvinfo : EIATTR_EXIT_INSTR_OFFSETS
	.align		4
        /*0058*/ 	.byte	0x04, 0x1c
        /*005a*/ 	.short	(.L_23 - .L_22)


	//   ....[0]....
.L_22:
        /*005c*/ 	.word	0x00000080


	//   ....[1]....
        /*0060*/ 	.word	0x00000180


	//----- nvinfo : EIATTR_CBANK_PARAM_SIZE
	.align		4
.L_23:
        /*0064*/ 	.byte	0x03, 0x19
        /*0066*/ 	.short	0x0020


	//----- nvinfo : EIATTR_PARAM_CBANK
	.align		4
        /*0068*/ 	.byte	0x04, 0x0a
        /*006a*/ 	.short	(.L_25 - .L_24)
	.align		4
.L_24:
        /*006c*/ 	.word	index@(.nv.constant0._Z16uniformAddKernelIiEvPT_mS1_S1_)
        /*0070*/ 	.short	0x0380
        /*0072*/ 	.short	0x0020


	//----- nvinfo : EIATTR_SW_WAR
	.align		4
.L_25:
        /*0074*/ 	.byte	0x04, 0x36
        /*0076*/ 	.short	(.L_27 - .L_26)
.L_26:
        /*0078*/ 	.word	0x00000008
.L_27:


//--------------------- .nv.info._Z23exclusiveBlellochKernelIiEvPKT_mmbPS0_S3_ --------------------------
	.section	.nv.info._Z23exclusiveBlellochKernelIiEvPKT_mmbPS0_S3_,"",@"SHT_CUDA_INFO"
	.sectionflags	@""
	.align	4


	//----- nvinfo : EIATTR_CUDA_API_VERSION
	.align		4
        /*0000*/ 	.byte	0x04, 0x37
        /*0002*/ 	.short	(.L_29 - .L_28)
.L_28:
        /*0004*/ 	.word	0x00000082


	//----- nvinfo : EIATTR_KPARAM_INFO
	.align		4
.L_29:
        /*0008*/ 	.byte	0x04, 0x17
        /*000a*/ 	.short	(.L_31 - .L_30)
.L_30:
        /*000c*/ 	.word	0x00000000
        /*0010*/ 	.short	0x0005
        /*0012*/ 	.short	0x0028
        /*0014*/ 	.byte	0x00, 0xf5, 0x21, 0x00


	//----- nvinfo : EIATTR_KPARAM_INFO
	.align		4
.L_31:
        /*0018*/ 	.byte	0x04, 0x17
        /*001a*/ 	.short	(.L_33 - .L_32)
.L_32:
        /*001c*/ 	.word	0x00000000
        /*0020*/ 	.short	0x0004
        /*0022*/ 	.short	0x0020
        /*0024*/ 	.byte	0x00, 0xf5, 0x21, 0x00


	//----- nvinfo : EIATTR_KPARAM_INFO
	.align		4
.L_33:
        /*0028*/ 	.byte	0x04, 0x17
        /*002a*/ 	.short	(.L_35 - .L_34)
.L_34:
        /*002c*/ 	.word	0x00000000
        /*0030*/ 	.short	0x0003
        /*0032*/ 	.short	0x0018
        /*0034*/ 	.byte	0x00, 0xf0, 0x05, 0x00


	//----- nvinfo : EIATTR_KPARAM_INFO
	.align		4
.L_35:
        /*0038*/ 	.byte	0x04, 0x17
        /*003a*/ 	.short	(.L_37 - .L_36)
.L_36:
        /*003c*/ 	.word	0x00000000
        /*0040*/ 	.short	0x0002
        /*0042*/ 	.short	0x0010
        /*0044*/ 	.byte	0x00, 0xf0, 0x21, 0x00


	//----- nvinfo : EIATTR_KPARAM_INFO
	.align		4
.L_37:
        /*0048*/ 	.byte	0x04, 0x17
        /*004a*/ 	.short	(.L_39 - .L_38)
.L_38:
        /*004c*/ 	.word	0x00000000
        /*0050*/ 	.short	0x0001
        /*0052*/ 	.short	0x0008
        /*0054*/ 	.byte	0x00, 0xf0, 0x21, 0x00


	//----- nvinfo : EIATTR_KPARAM_INFO
	.align		4
.L_39:
        /*0058*/ 	.byte	0x04, 0x17
        /*005a*/ 	.short	(.L_41 - .L_40)
.L_40:
        /*005c*/ 	.word	0x00000000
        /*0060*/ 	.short	0x0000
        /*0062*/ 	.short	0x0000
        /*0064*/ 	.byte	0x00, 0xf5, 0x21, 0x00


	//----- nvinfo : EIATTR_SPARSE_MMA_MASK
	.align		4
.L_41:
        /*0068*/ 	.byte	0x03, 0x50
        /*006a*/ 	.short	0x0000


	//----- nvinfo : EIATTR_MAXREG_COUNT
	.align		4
        /*006c*/ 	.byte	0x03, 0x1b
        /*006e*/ 	.short	0x00ff


	//----- nvinfo : EIATTR_NUM_BARRIERS
	.align		4
        /*0070*/ 	.byte	0x02, 0x4c
        /*0072*/ 	.byte	0x01
	.zero		1


	//----- nvinfo : EIATTR_MERCURY_ISA_VERSION
	.align		4
        /*0074*/ 	.byte	0x03, 0x5f
        /*0076*/ 	.short	0x0101


	//----- nvinfo : EIATTR_VRC_CTA_INIT_COUNT
	.align		4
        /*0078*/ 	.byte	0x02, 0x4a
	.zero		1
	.zero		1


	//----- nvinfo : EIATTR_EXIT_INSTR_OFFSETS
	.align		4
        /*007c*/ 	.byte	0x04, 0x1c
        /*007e*/ 	.short	(.L_43 - .L_42)


	//   ....[0]....
.L_42:
        /*0080*/ 	.word	0x000005f0


	//   ....[1]....
        /*0084*/ 	.word	0x00000620


	//----- nvinfo : EIATTR_CRS_STACK_SIZE
	.align		4
.L_43:
        /*0088*/ 	.byte	0x04, 0x1e
        /*008a*/ 	.short	(.L_45 - .L_44)
.L_44:
        /*008c*/ 	.word	0x00000000


	//----- nvinfo : EIATTR_CBANK_PARAM_SIZE
	.align		4
.L_45:
        /*0090*/ 	.byte	0x03, 0x19
        /*0092*/ 	.short	0x0030


	//----- nvinfo : EIATTR_PARAM_CBANK
	.align		4
        /*0094*/ 	.byte	0x04, 0x0a
        /*0096*/ 	.short	(.L_47 - .L_46)
	.align		4
.L_46:
        /*0098*/ 	.word	index@(.nv.constant0._Z23exclusiveBlellochKernelIiEvPKT_mmbPS0_S3_)
        /*009c*/ 	.short	0x0380
        /*009e*/ 	.short	0x0030


	//----- nvinfo : EIATTR_SW_WAR
	.align		4
.L_47:
        /*00a0*/ 	.byte	0x04, 0x36
        /*00a2*/ 	.short	(.L_49 - .L_48)
.L_48:
        /*00a4*/ 	.word	0x00000008
.L_49:


//--------------------- .nv.callgraph             --------------------------
	.section	.nv.callgraph,"",@"SHT_CUDA_CALLGRAPH"
	.align	4
	.sectionentsize	8
	.align		4
        /*0000*/ 	.word	0x00000000
	.align		4
        /*0004*/ 	.word	0xffffffff
	.align		4
        /*0008*/ 	.word	0x00000000
	.align		4
        /*000c*/ 	.word	0xfffffffe
	.align		4
        /*0010*/ 	.word	0x00000000
	.align		4
        /*0014*/ 	.word	0xfffffffd
	.align		4
        /*0018*/ 	.word	0x00000000
	.align		4
        /*001c*/ 	.word	0xfffffffc


//--------------------- .text._Z16uniformAddKernelIiEvPT_mS1_S1_ --------------------------
	.section	.text._Z16uniformAddKernelIiEvPT_mS1_S1_,"ax",@progbits
	.align	128
        .global         _Z16uniformAddKernelIiEvPT_mS1_S1_
        .type           _Z16uniformAddKernelIiEvPT_mS1_S1_,@function
        .size           _Z16uniformAddKernelIiEvPT_mS1_S1_,(.L_x_8 - _Z16uniformAddKernelIiEvPT_mS1_S1_)
        .other          _Z16uniformAddKernelIiEvPT_mS1_S1_,@"STO_CUDA_ENTRY STV_DEFAULT"
_Z16uniformAddKernelIiEvPT_mS1_S1_:
.text._Z16uniformAddKernelIiEvPT_mS1_S1_:
[----:B------:R-:W-:Y:S01]  /*0000*/  LDC R1, c[0x0][0x37c] ;  /* 0x0000df00ff017b82 */ /* 0x000fe20000000800 */
[----:B------:R-:W0:Y:S01]  /*0010*/  S2R R5, SR_CTAID.X ;  /* 0x0000000000057919 */ /* 0x000e220000002500 */
[----:B------:R-:W0:Y:S01]  /*0020*/  LDCU UR4, c[0x0][0x360] ;  /* 0x00006c00ff0477ac */ /* 0x000e220008000800 */
[----:B------:R-:W0:Y:S01]  /*0030*/  S2R R0, SR_TID.X ;  /* 0x0000000000007919 */ /* 0x000e220000002100 */
[----:B------:R-:W1:Y:S01]  /*0040*/  LDCU.64 UR6, c[0x0][0x388] ;  /* 0x00007100ff0677ac */ /* 0x000e620008000a00 */
[----:B0-----:R-:W-:-:S05]  /*0050*/  IMAD R0, R5, UR4, R0 ;  /* 0x0000000405007c24 */ /* 0x001fca000f8e0200 */
[----:B-1----:R-:W-:-:S04]  /*0060*/  ISETP.GE.U32.AND P0, PT, R0, UR6, PT ;  /* 0x0000000600007c0c */ /* 0x002fc8000bf06070 */
[----:B------:R-:W-:-:S13]  /*0070*/  ISETP.GE.U32.AND.EX P0, PT, RZ, UR7, PT, P0 ;  /* 0x00000007ff007c0c */ /* 0x000fda000bf06100 */
[----:B------:R-:W-:Y:S05]  /*0080*/  @P0 EXIT ;  /* 0x000000000000094d */ /* 0x000fea0003800000 */
[----:B------:R-:W0:Y:S01]  /*0090*/  LDC.64 R2, c[0x0][0x390] ;  /* 0x0000e400ff027b82 */ /* 0x000e220000000a00 */
[----:B------:R-:W1:Y:S01]  /*00a0*/  LDCU.64 UR6, c[0x0][0x380] ;  /* 0x00007000ff0677ac */ /* 0x000e620008000a00 */
[----:B------:R-:W-:Y:S01]  /*00b0*/  IMAD.SHL.U32 R6, R0, 0x4, RZ ;  /* 0x0000000400067824 */ /* 0x000fe200078e00ff */
[----:B------:R-:W-:Y:S01]  /*00c0*/  SHF.R.U32.HI R0, RZ, 0x1e, R0 ;  /* 0x0000001eff007819 */ /* 0x000fe20000011600 */
[----:B------:R-:W2:Y:S03]  /*00d0*/  LDCU.64 UR4, c[0x0][0x358] ;  /* 0x00006b00ff0477ac */ /* 0x000ea60008000a00 */
[----:B-1----:R-:W-:Y:S01]  /*00e0*/  IADD3 R4, P0, PT, R6, UR6, RZ ;  /* 0x0000000606047c10 */ /* 0x002fe2000ff1e0ff */
[----:B0-----:R-:W-:-:S03]  /*00f0*/  IMAD.WIDE.U32 R2, R5, 0x4, R2 ;  /* 0x0000000405027825 */ /* 0x001fc600078e0002 */
[----:B------:R-:W-:Y:S01]  /*0100*/  IADD3.X R5, PT, PT, R0, UR7, RZ, P0, !PT ;  /* 0x0000000700057c10 */ /* 0x000fe200087fe4ff */
[----:B------:R-:W0:Y:S02]  /*0110*/  LDCU.64 UR6, c[0x0][0x398] ;  /* 0x00007300ff0677ac */ /* 0x000e240008000a00 */
[----:B--2---:R-:W2:Y:S04]  /*0120*/  LDG.E R3, desc[UR4][R2.64] ;  /* 0x0000000402037981 */ /* 0x004ea8000c1e1900 */
[----:B------:R-:W2:Y:S01]  /*0130*/  LDG.E R4, desc[UR4][R4.64] ;  /* 0x0000000404047981 */ /* 0x000ea2000c1e1900 */
[----:B0-----:R-:W-:-:S04]  /*0140*/  IADD3 R6, P0, PT, R6, UR6, RZ ;  /* 0x0000000606067c10 */ /* 0x001fc8000ff1e0ff */
[----:B------:R-:W-:Y:S01]  /*0150*/  IADD3.X R7, PT, PT, R0, UR7, RZ, P0, !PT ;  /* 0x0000000700077c10 */ /* 0x000fe200087fe4ff */
[----:B--2---:R-:W-:-:S05]  /*0160*/  IMAD.IADD R9, R4, 0x1, R3 ;  /* 0x0000000104097824 */ /* 0x004fca00078e0203 */
[----:B------:R-:W-:Y:S01]  /*0170*/  STG.E desc[UR4][R6.64], R9 ;  /* 0x0000000906007986 */ /* 0x000fe2000c101904 */
[----:B------:R-:W-:Y:S05]  /*0180*/  EXIT ;  /* 0x000000000000794d */ /* 0x000fea0003800000 */
.L_x_0:
[----:B------:R-:W-:-:S00]  /*0190*/  BRA `(.L_x_0) ;  /* 0xfffffffc00fc7947 */ /* 0x000fc0000383ffff */
[----:B------:R-:W-:-:S00]  /*01a0*/  NOP ;  /* 0x0000000000007918 */ /* 0x000fc00000000000 */
        /* <DEDUP_REMOVED lines=13> */
.L_x_8:


//--------------------- .text._Z23exclusiveBlellochKernelIiEvPKT_mmbPS0_S3_ --------------------------
	.section	.text._Z23exclusiveBlellochKernelIiEvPKT_mmbPS0_S3_,"ax",@progbits
	.align	128
        .global         _Z23exclusiveBlellochKernelIiEvPKT_mmbPS0_S3_
        .type           _Z23exclusiveBlellochKernelIiEvPKT_mmbPS0_S3_,@function
        .size           _Z23exclusiveBlellochKernelIiEvPKT_mmbPS0_S3_,(.L_x_9 - _Z23exclusiveBlellochKernelIiEvPKT_mmbPS0_S3_)
        .other          _Z23exclusiveBlellochKernelIiEvPKT_mmbPS0_S3_,@"STO_CUDA_ENTRY STV_DEFAULT"
_Z23exclusiveBlellochKernelIiEvPKT_mmbPS0_S3_:
.text._Z23exclusiveBlellochKernelIiEvPKT_mmbPS0_S3_:
[----:B------:R-:W-:Y:S01]  /*0000*/  LDC R1, c[0x0][0x37c] ;  /* 0x0000df00ff017b82 */ /* 0x000fe20000000800 */
[----:B------:R-:W0:Y:S01]  /*0010*/  S2R R2, SR_TID.X ;  /* 0x0000000000027919 */ /* 0x000e220000002100 */
[----:B------:R-:W0:Y:S06]  /*0020*/  LDCU UR4, c[0x0][0x360] ;  /* 0x00006c00ff0477ac */ /* 0x000e2c0008000800 */
[----:B------:R-:W1:Y:S01]  /*0030*/  LDC.64 R4, c[0x0][0x380] ;  /* 0x0000e000ff047b82 */ /* 0x000e620000000a00 */
[----:B------:R-:W-:Y:S01]  /*0040*/  IMAD.MOV.U32 R6, RZ, RZ, RZ ;  /* 0x000000ffff067224 */ /* 0x000fe200078e00ff */
[----:B------:R-:W0:Y:S01]  /*0050*/  S2R R13, SR_CTAID.X ;  /* 0x00000000000d7919 */ /* 0x000e220000002500 */
[----:B------:R-:W2:Y:S01]  /*0060*/  LDCU.64 UR6, c[0x0][0x390] ;  /* 0x00007200ff0677ac */ /* 0x000ea20008000a00 */
[----:B------:R-:W-:Y:S01]  /*0070*/  IMAD.MOV.U32 R8, RZ, RZ, RZ ;  /* 0x000000ffff087224 */ /* 0x000fe200078e00ff */
[----:B------:R-:W3:Y:S01]  /*0080*/  LDCU.64 UR8, c[0x0][0x358] ;  /* 0x00006b00ff0877ac */ /* 0x000ee20008000a00 */
[----:B0-----:R-:W-:-:S04]  /*0090*/  IMAD R0, R13, UR4, R2 ;  /* 0x000000040d007c24 */ /* 0x001fc8000f8e0202 */
[----:B------:R-:W-:-:S04]  /*00a0*/  IMAD.SHL.U32 R0, R0, 0x2, RZ ;  /* 0x0000000200007824 */ /* 0x000fc800078e00ff */
[C---:B------:R-:W-:Y:S01]  /*00b0*/  VIADD R11, R0.reuse, 0x1 ;  /* 0x00000001000b7836 */ /* 0x040fe20000000000 */
[C---:B--2---:R-:W-:Y:S01]  /*00c0*/  ISETP.GE.U32.AND P0, PT, R0.reuse, UR6, PT ;  /* 0x0000000600007c0c */ /* 0x044fe2000bf06070 */
[----:B-1----:R-:W-:-:S03]  /*00d0*/  IMAD.WIDE.U32 R4, R0, 0x4, R4 ;  /* 0x0000000400047825 */ /* 0x002fc600078e0004 */
[----:B------:R-:W-:Y:S02]  /*00e0*/  ISETP.GE.U32.AND P1, PT, R11, UR6, PT ;  /* 0x000000060b007c0c */ /* 0x000fe4000bf26070 */
[----:B------:R-:W-:Y:S02]  /*00f0*/  ISETP.GE.U32.AND.EX P0, PT, RZ, UR7, PT, P0 ;  /* 0x00000007ff007c0c */ /* 0x000fe4000bf06100 */
[----:B------:R-:W-:Y:S01]  /*0100*/  ISETP.GE.U32.AND.EX P1, PT, RZ, UR7, PT, P1 ;  /* 0x00000007ff007c0c */ /* 0x000fe2000bf26110 */
[----:B------:R-:W0:Y:S01]  /*0110*/  S2UR UR5, SR_CgaCtaId ;  /* 0x00000000000579c3 */ /* 0x000e220000008800 */
[----:B------:R-:W-:Y:S01]  /*0120*/  UMOV UR4, 0x400 ;  /* 0x0000040000047882 */ /* 0x000fe20000000000 */
[----:B------:R-:W1:Y:S08]  /*0130*/  LDCU.64 UR6, c[0x0][0x388] ;  /* 0x00007100ff0677ac */ /* 0x000e700008000a00 */
[----:B---3--:R-:W2:Y:S04]  /*0140*/  @!P0 LDG.E R6, desc[UR8][R4.64] ;  /* 0x0000000804068981 */ /* 0x008ea8000c1e1900 */
[----:B------:R-:W3:Y:S01]  /*0150*/  @!P1 LDG.E R8, desc[UR8][R4.64+0x4] ;  /* 0x0000040804089981 */ /* 0x000ee2000c1e1900 */
[C---:B------:R-:W-:Y:S01]  /*0160*/  ISETP.NE.AND P1, PT, R2.reuse, RZ, PT ;  /* 0x000000ff0200720c */ /* 0x040fe20003f25270 */
[----:B------:R-:W-:Y:S01]  /*0170*/  IMAD.MOV.U32 R10, RZ, RZ, 0x1 ;  /* 0x00000001ff0a7424 */ /* 0x000fe200078e00ff */
[----:B------:R-:W-:Y:S01]  /*0180*/  LEA R7, R2, 0x1, 0x1 ;  /* 0x0000000102077811 */ /* 0x000fe200078e08ff */
[----:B0-----:R-:W-:-:S02]  /*0190*/  ULEA UR4, UR5, UR4, 0x18 ;  /* 0x0000000405047291 */ /* 0x001fc4000f8ec0ff */
[----:B-1----:R-:W-:-:S04]  /*01a0*/  USHF.R.U64 UR5, UR6, 0x1, UR7 ;  /* 0x0000000106057899 */ /* 0x002fc80008001207 */
[----:B------:R-:W-:Y:S01]  /*01b0*/  LEA R3, R2, UR4, 0x3 ;  /* 0x0000000402037c11 */ /* 0x000fe2000f8e18ff */
[----:B------:R-:W-:-:S04]  /*01c0*/  UISETP.GE.AND UP0, UPT, UR5, 0x1, UPT ;  /* 0x000000010500788c */ /* 0x000fc8000bf06270 */
[----:B--2---:R0:W-:Y:S04]  /*01d0*/  STS [R3], R6 ;  /* 0x0000000603007388 */ /* 0x0041e80000000800 */
[----:B---3--:R0:W-:Y:S01]  /*01e0*/  STS [R3+0x4], R8 ;  /* 0x0000040803007388 */ /* 0x0081e20000000800 */
[----:B------:R-:W-:Y:S06]  /*01f0*/  BAR.SYNC.DEFER_BLOCKING 0x0 ;  /* 0x0000000000007b1d */ /* 0x000fec0000010000 */
[----:B------:R-:W-:Y:S05]  /*0200*/  BRA.U !UP0, `(.L_x_1) ;  /* 0x00000001083c7547 */ /* 0x000fea000b800000 */
[----:B------:R-:W-:-:S07]  /*0210*/  IMAD.MOV.U32 R10, RZ, RZ, 0x1 ;  /* 0x00000001ff0a7424 */ /* 0x000fce00078e00ff */
.L_x_2:
[----:B------:R-:W-:Y:S01]  /*0220*/  BAR.SYNC.DEFER_BLOCKING 0x0 ;  /* 0x0000000000007b1d */ /* 0x000fe20000010000 */
[----:B------:R-:W-:Y:S01]  /*0230*/  ISETP.GE.U32.AND P0, PT, R2, UR5, PT ;  /* 0x0000000502007c0c */ /* 0x000fe2000bf06070 */
[----:B------:R-:W-:Y:S02]  /*0240*/  UISETP.GT.U32.AND UP0, UPT, UR5, 0x1, UPT ;  /* 0x000000010500788c */ /* 0x000fe4000bf04070 */
[----:B------:R-:W-:-:S07]  /*0250*/  USHF.R.U32.HI UR6, URZ, 0x1, UR5 ;  /* 0x00000001ff067899 */ /* 0x000fce0008011605 */
[----:B------:R-:W-:-:S03]  /*0260*/  UMOV UR5, UR6 ;  /* 0x0000000600057c82 */ /* 0x000fc60008000000 */
[----:B-1----:R-:W-:-:S05]  /*0270*/  @!P0 IMAD R4, R7, R10, RZ ;  /* 0x0000000a07048224 */ /* 0x002fca00078e02ff */
[----:B------:R-:W-:-:S05]  /*0280*/  @!P0 LEA R5, R4, UR4, 0x2 ;  /* 0x0000000404058c11 */ /* 0x000fca000f8e10ff */
[C---:B------:R-:W-:Y:S02]  /*0290*/  @!P0 IMAD R4, R10.reuse, 0x4, R5 ;  /* 0x000000040a048824 */ /* 0x040fe400078e0205 */
[----:B------:R-:W-:Y:S01]  /*02a0*/  @!P0 LDS R5, [R5+-0x4] ;  /* 0xfffffc0005058984 */ /* 0x000fe20000000800 */
[----:B------:R-:W-:-:S03]  /*02b0*/  IMAD.SHL.U32 R10, R10, 0x2, RZ ;  /* 0x000000020a0a7824 */ /* 0x000fc600078e00ff */
[----:B0-----:R-:W0:Y:S02]  /*02c0*/  @!P0 LDS R6, [R4+-0x4] ;  /* 0xfffffc0004068984 */ /* 0x001e240000000800 */
[----:B0-----:R-:W-:-:S05]  /*02d0*/  @!P0 IMAD.IADD R9, R5, 0x1, R6 ;  /* 0x0000000105098824 */ /* 0x001fca00078e0206 */
[----:B------:R1:W-:Y:S01]  /*02e0*/  @!P0 STS [R4+-0x4], R9 ;  /* 0xfffffc0904008388 */ /* 0x0003e20000000800 */
[----:B------:R-:W-:Y:S05]  /*02f0*/  BRA.U UP0, `(.L_x_2) ;  /* 0xfffffffd00c87547 */ /* 0x000fea000b83ffff */
.L_x_1:
[----:B------:R-:W-:Y:S06]  /*0300*/  BAR.SYNC.DEFER_BLOCKING 0x0 ;  /* 0x0000000000007b1d */ /* 0x000fec0000010000 */
[----:B------:R-:W-:Y:S04]  /*0310*/  BSSY.RECONVERGENT B0, `(.L_x_3) ;  /* 0x000000c000007945 */ /* 0x000fe80003800200 */
[----:B------:R-:W-:Y:S05]  /*0320*/  @P1 BRA `(.L_x_4) ;  /* 0x0000000000281947 */ /* 0x000fea0003800000 */
[----:B-1----:R-:W1:Y:S01]  /*0330*/  LDC.U8 R4, c[0x0][0x398] ;  /* 0x0000e600ff047b82 */ /* 0x002e620000000000 */
[----:B------:R-:W2:Y:S02]  /*0340*/  LDCU UR5, c[0x0][0x388] ;  /* 0x00007100ff0577ac */ /* 0x000ea40008000800 */
[----:B--2---:R-:W-:Y:S01]  /*0350*/  ULEA UR5, UR5, UR4, 0x2 ;  /* 0x0000000405057291 */ /* 0x004fe2000f8e10ff */
[----:B-1----:R-:W-:-:S04]  /*0360*/  PRMT R4, R4, 0x8880, RZ ;  /* 0x0000888004047816 */ /* 0x002fc800000000ff */
[----:B------:R-:W-:-:S13]  /*0370*/  ISETP.NE.AND P0, PT, R4, RZ, PT ;  /* 0x000000ff0400720c */ /* 0x000fda0003f05270 */
[----:B------:R-:W1:Y:S01]  /*0380*/  @P0 LDS R9, [UR5+-0x4] ;  /* 0xfffffc05ff090984 */ /* 0x000e620008000800 */
[----:B------:R-:W2:Y:S03]  /*0390*/  @P0 LDC.64 R4, c[0x0][0x3a8] ;  /* 0x0000ea00ff040b82 */ /* 0x000ea60000000a00 */
[----:B------:R-:W-:Y:S01]  /*03a0*/  STS [UR5+-0x4], RZ ;  /* 0xfffffcffff007988 */ /* 0x000fe20008000805 */
[----:B--2---:R-:W-:-:S05]  /*03b0*/  @P0 IMAD.WIDE.U32 R4, R13, 0x4, R4 ;  /* 0x000000040d040825 */ /* 0x004fca00078e0004 */
[----:B-1----:R2:W-:Y:S02]  /*03c0*/  @P0 STG.E desc[UR8][R4.64], R9 ;  /* 0x0000000904000986 */ /* 0x0025e4000c101908 */
.L_x_4:
[----:B------:R-:W-:Y:S05]  /*03d0*/  BSYNC.RECONVERGENT B0 ;  /* 0x0000000000007941 */ /* 0x000fea0003800200 */
.L_x_3:
[----:B------:R-:W3:Y:S02]  /*03e0*/  LDCU.64 UR6, c[0x0][0x388] ;  /* 0x00007100ff0677ac */ /* 0x000ee40008000a00 */
[----:B---3--:R-:W-:-:S04]  /*03f0*/  UISETP.GE.U32.AND UP0, UPT, UR6, 0x2, UPT ;  /* 0x000000020600788c */ /* 0x008fc8000bf06070 */
[----:B------:R-:W-:Y:S01]  /*0400*/  UISETP.GE.U32.AND.EX UP0, UPT, UR7, URZ, UPT, UP0 ;  /* 0x000000ff0700728c */ /* 0x000fe2000bf06100 */
[----:B------:R-:W-:Y:S08]  /*0410*/  BAR.SYNC.DEFER_BLOCKING 0x0 ;  /* 0x0000000000007b1d */ /* 0x000ff00000010000 */
[----:B------:R-:W-:Y:S05]  /*0420*/  BRA.U !UP0, `(.L_x_5) ;  /* 0x0000000108447547 */ /* 0x000fea000b800000 */
[----:B------:R-:W3:Y:S01]  /*0430*/  LDCU.64 UR10, c[0x0][0x388] ;  /* 0x00007100ff0a77ac */ /* 0x000ee20008000a00 */
[----:B------:R-:W-:-:S05]  /*0440*/  UMOV UR5, 0x1 ;  /* 0x0000000100057882 */ /* 0x000fca0000000000 */
.L_x_6:
[----:B------:R-:W-:Y:S01]  /*0450*/  BAR.SYNC.DEFER_BLOCKING 0x0 ;  /* 0x0000000000007b1d */ /* 0x000fe20000010000 */
[----:B------:R-:W-:Y:S01]  /*0460*/  ISETP.GE.U32.AND P0, PT, R2, UR5, PT ;  /* 0x0000000502007c0c */ /* 0x000fe2000bf06070 */
[----:B------:R-:W-:Y:S01]  /*0470*/  USHF.L.U32 UR5, UR5, 0x1, URZ ;  /* 0x0000000105057899 */ /* 0x000fe200080006ff */
[----:B------:R-:W-:-:S03]  /*0480*/  SHF.R.U32.HI R10, RZ, 0x1, R10 ;  /* 0x00000001ff0a7819 */ /* 0x000fc6000001160a */
[----:B---3--:R-:W-:-:S04]  /*0490*/  UISETP.GE.U32.AND UP0, UPT, UR5, UR10, UPT ;  /* 0x0000000a0500728c */ /* 0x008fc8000bf06070 */
[----:B------:R-:W-:-:S04]  /*04a0*/  UISETP.GE.U32.AND.EX UP0, UPT, URZ, UR11, UPT, UP0 ;  /* 0x0000000bff00728c */ /* 0x000fc8000bf06100 */
[----:B-12---:R-:W-:-:S05]  /*04b0*/  @!P0 IMAD R4, R7, R10, RZ ;  /* 0x0000000a07048224 */ /* 0x006fca00078e02ff */
[----:B----4-:R-:W-:-:S05]  /*04c0*/  @!P0 LEA R5, R4, UR4, 0x2 ;  /* 0x0000000404058c11 */ /* 0x010fca000f8e10ff */
[----:B0-----:R-:W-:Y:S01]  /*04d0*/  @!P0 IMAD R6, R10, 0x4, R5 ;  /* 0x000000040a068824 */ /* 0x001fe200078e0205 */
[----:B------:R-:W-:Y:S04]  /*04e0*/  @!P0 LDS R4, [R5+-0x4] ;  /* 0xfffffc0005048984 */ /* 0x000fe80000000800 */
[----:B------:R-:W0:Y:S02]  /*04f0*/  @!P0 LDS R8, [R6+-0x4] ;  /* 0xfffffc0006088984 */ /* 0x000e240000000800 */
[----:B0-----:R-:W-:Y:S02]  /*0500*/  @!P0 IMAD.IADD R9, R4, 0x1, R8 ;  /* 0x0000000104098824 */ /* 0x001fe400078e0208 */
[----:B------:R4:W-:Y:S04]  /*0510*/  @!P0 STS [R5+-0x4], R8 ;  /* 0xfffffc0805008388 */ /* 0x0009e80000000800 */
[----:B------:R4:W-:Y:S01]  /*0520*/  @!P0 STS [R6+-0x4], R9 ;  /* 0xfffffc0906008388 */ /* 0x0009e20000000800 */
[----:B------:R-:W-:Y:S05]  /*0530*/  BRA.U !UP0, `(.L_x_6) ;  /* 0xfffffffd08c47547 */ /* 0x000fea000b83ffff */
.L_x_5:
[----:B------:R-:W3:Y:S01]  /*0540*/  LDCU.64 UR12, c[0x0][0x390] ;  /* 0x00007200ff0c77ac */ /* 0x000ee20008000a00 */
[----:B------:R-:W1:Y:S01]  /*0550*/  LDCU.64 UR6, c[0x0][0x3a0] ;  /* 0x00007400ff0677ac */ /* 0x000e620008000a00 */
[----:B------:R-:W-:Y:S01]  /*0560*/  BAR.SYNC.DEFER_BLOCKING 0x0 ;  /* 0x0000000000007b1d */ /* 0x000fe20000010000 */
[C---:B---3--:R-:W-:Y:S02]  /*0570*/  ISETP.GE.U32.AND P0, PT, R0.reuse, UR12, PT ;  /* 0x0000000c00007c0c */ /* 0x048fe4000bf06070 */
[----:B------:R-:W-:Y:S02]  /*0580*/  ISETP.GE.U32.AND P1, PT, R11, UR12, PT ;  /* 0x0000000c0b007c0c */ /* 0x000fe4000bf26070 */
[----:B------:R-:W-:Y:S02]  /*0590*/  ISETP.GE.U32.AND.EX P0, PT, RZ, UR13, PT, P0 ;  /* 0x0000000dff007c0c */ /* 0x000fe4000bf06100 */
[----:B------:R-:W-:Y:S02]  /*05a0*/  ISETP.GE.U32.AND.EX P1, PT, RZ, UR13, PT, P1 ;  /* 0x0000000dff007c0c */ /* 0x000fe4000bf26110 */
[----:B-12---:R-:W-:-:S04]  /*05b0*/  LEA R4, P2, R0, UR6, 0x2 ;  /* 0x0000000600047c11 */ /* 0x006fc8000f8410ff */
[----:B----4-:R-:W-:-:S05]  /*05c0*/  LEA.HI.X R5, R0, UR7, RZ, 0x2, P2 ;  /* 0x0000000700057c11 */ /* 0x010fca00090f14ff */
[----:B------:R-:W1:Y:S04]  /*05d0*/  @!P0 LDS R7, [R3] ;  /* 0x0000000003078984 */ /* 0x000e680000000800 */
[----:B-1----:R1:W-:Y:S01]  /*05e0*/  @!P0 STG.E desc[UR8][R4.64], R7 ;  /* 0x0000000704008986 */ /* 0x0023e2000c101908 */
[----:B------:R-:W-:Y:S05]  /*05f0*/  @P1 EXIT ;  /* 0x000000000000194d */ /* 0x000fea0003800000 */
[----:B0-----:R-:W0:Y:S04]  /*0600*/  LDS R3, [R3+0x4] ;  /* 0x0000040003037984 */ /* 0x001e280000000800 */
[----:B0-----:R-:W-:Y:S01]  /*0610*/  STG.E desc[UR8][R4.64+0x4], R3 ;  /* 0x0000040304007986 */ /* 0x001fe2000c101908 */
[----:B------:R-:W-:Y:S05]  /*0620*/  EXIT ;  /* 0x000000000000794d */ /* 0x000fea0003800000 */
.L_x_7:
        /* <DEDUP_REMOVED lines=13> */
.L_x_9:


//--------------------- .nv.shared._Z16uniformAddKernelIiEvPT_mS1_S1_ --------------------------
	.section	.nv.shared._Z16uniformAddKernelIiEvPT_mS1_S1_,"aw",@nobits
	.sectionflags	@""
	.align	16
	.zero		1024


//--------------------- .nv.shared.reserved.0     --------------------------
	.section	.nv.shared.reserved.0,"aw",@nobits
	.weak		__nv_reservedSMEM_offset_0_alias
	.size		__nv_reservedSMEM_offset_0_alias, 0, 64
	.other		__nv_reservedSMEM_offset_0_alias,@"STO_CUDA_RESERVED_SHARED STV_DEFAULT"
__nv_reservedSMEM_offset_0_alias:
	.zero		0
	.zero		64


//--------------------- .nv.shared._Z23exclusiveBlellochKernelIiEvPKT_mmbPS0_S3_ --------------------------
	.section	.nv.shared._Z23exclusiveBlellochKernelIiEvPKT_mmbPS0_S3_,"aw",@nobits
	.sectionflags	@""
	.align	16
	.zero		1024


//--------------------- .nv.constant0._Z16uniformAddKernelIiEvPT_mS1_S1_ --------------------------
	.section	.nv.constant0._Z16uniformAddKernelIiEvPT_mS1_S1_,"a",@progbits
	.sectionflags	@""
	.align	4
.nv.constant0._Z16uniformAddKernelIiEvPT_mS1_S1_:
	.zero		928


//--------------------- .nv.constant0._Z23exclusiveBlellochKernelIiEvPKT_mmbPS0_S3_ --------------------------
	.section	.nv.constant0._Z23exclusiveBlellochKernelIiEvPKT_mmbPS0_S3_,"a",@progbits
	.sectionflags	@""
	.align	4
.nv.constant0._Z23exclusiveBlellochKernelIiEvPKT_mmbPS0_S3_:
	.zero		944


//--------------------- SYMBOLS --------------------------

	.type		.nv.reservedSmem.offset0,@object
	.size		.nv.reservedSmem.offset0,0x4
	.type		.nv.reservedSmem.cap,@object
	.size		.nv.reservedSmem.cap,0x4
